	.headerflags	@"EF_CUDA_TEXMODE_UNIFIED EF_CUDA_64BIT_ADDRESS EF_CUDA_ACCELERATORS EF_CUDA_SM90 EF_CUDA_VIRTUAL_SM(EF_CUDA_SM90)"
	.elftype	@"ET_EXEC"


//--------------------- .nv.info                  --------------------------
	.section	.nv.info,"",@"SHT_CUDA_INFO"
	.align	4


	//----- nvinfo : EIATTR_REGCOUNT
	.align		4
        /*0000*/ 	.byte	0x04, 0x2f
        /*0002*/ 	.short	(.L_3 - .L_2)
	.align		4
.L_2:
        /*0004*/ 	.word	index@(triton_poi_fused__native_batch_norm_legit_no_training_add_convolution_relu_18)
        /*0008*/ 	.word	0x0000001a


	//----- nvinfo : EIATTR_MIN_STACK_SIZE
	.align		4
.L_3:
        /*000c*/ 	.byte	0x04, 0x12
        /*000e*/ 	.short	(.L_5 - .L_4)
	.align		4
.L_4:
        /*0010*/ 	.word	index@(triton_poi_fused__native_batch_norm_legit_no_training_add_convolution_relu_18)
        /*0014*/ 	.word	0x00000000


	//----- nvinfo : EIATTR_FRAME_SIZE
	.align		4
.L_5:
        /*0018*/ 	.byte	0x04, 0x11
        /*001a*/ 	.short	(.L_7 - .L_6)
	.align		4
.L_6:
        /*001c*/ 	.word	index@(triton_poi_fused__native_batch_norm_legit_no_training_add_convolution_relu_18)
        /*0020*/ 	.word	0x00000000


	//----- nvinfo : EIATTR_MIN_STACK_SIZE
	.align		4
.L_7:
        /*0024*/ 	.byte	0x04, 0x12
        /*0026*/ 	.short	(.L_9 - .L_8)
	.align		4
.L_8:
        /*0028*/ 	.word	index@(triton_poi_fused__native_batch_norm_legit_no_training_add_convolution_relu_18)
        /*002c*/ 	.word	0x00000000
.L_9:


//--------------------- .nv.info.triton_poi_fused__native_batch_norm_legit_no_training_add_convolution_relu_18 --------------------------
	.section	.nv.info.triton_poi_fused__native_batch_norm_legit_no_training_add_convolution_relu_18,"",@"SHT_CUDA_INFO"
	.sectionflags	@""
	.align	4


	//----- nvinfo : EIATTR_CUDA_API_VERSION
	.align		4
        /*0000*/ 	.byte	0x04, 0x37
        /*0002*/ 	.short	(.L_11 - .L_10)
.L_10:
        /*0004*/ 	.word	0x0000007c


	//----- nvinfo : EIATTR_KPARAM_INFO
	.align		4
.L_11:
        /*0008*/ 	.byte	0x04, 0x17
        /*000a*/ 	.short	(.L_13 - .L_12)
.L_12:
        /*000c*/ 	.word	0x00000000
        /*0010*/ 	.short	0x000a
        /*0012*/ 	.short	0x0050
        /*0014*/ 	.byte	0x00, 0xf0, 0x11, 0x00


	//----- nvinfo : EIATTR_KPARAM_INFO
	.align		4
.L_13:
        /*0018*/ 	.byte	0x04, 0x17
        /*001a*/ 	.short	(.L_15 - .L_14)
.L_14:
        /*001c*/ 	.word	0x00000000
        /*0020*/ 	.short	0x0009
        /*0022*/ 	.short	0x0048
        /*0024*/ 	.byte	0x00, 0xf4, 0x21, 0x00


	//----- nvinfo : EIATTR_KPARAM_INFO
	.align		4
.L_15:
        /*0028*/ 	.byte	0x04, 0x17
        /*002a*/ 	.short	(.L_17 - .L_16)
.L_16:
        /*002c*/ 	.word	0x00000000
        /*0030*/ 	.short	0x0008
        /*0032*/ 	.short	0x0040
        /*0034*/ 	.byte	0x00, 0xf4, 0x21, 0x00


	//----- nvinfo : EIATTR_KPARAM_INFO
	.align		4
.L_17:
        /*0038*/ 	.byte	0x04, 0x17
        /*003a*/ 	.short	(.L_19 - .L_18)
.L_18:
        /*003c*/ 	.word	0x00000000
        /*0040*/ 	.short	0x0007
        /*0042*/ 	.short	0x0038
        /*0044*/ 	.byte	0x00, 0xf4, 0x21, 0x00


	//----- nvinfo : EIATTR_KPARAM_INFO
	.align		4
.L_19:
        /*0048*/ 	.byte	0x04, 0x17
        /*004a*/ 	.short	(.L_21 - .L_20)
.L_20:
        /*004c*/ 	.word	0x00000000
        /*0050*/ 	.short	0x0006
        /*0052*/ 	.short	0x0030
        /*0054*/ 	.byte	0x00, 0xf4, 0x21, 0x00


	//----- nvinfo : EIATTR_KPARAM_INFO
	.align		4
.L_21:
        /*0058*/ 	.byte	0x04, 0x17
        /*005a*/ 	.short	(.L_23 - .L_22)
.L_22:
        /*005c*/ 	.word	0x00000000
        /*0060*/ 	.short	0x0005
        /*0062*/ 	.short	0x0028
        /*0064*/ 	.byte	0x00, 0xf4, 0x21, 0x00


	//----- nvinfo : EIATTR_KPARAM_INFO
	.align		4
.L_23:
        /*0068*/ 	.byte	0x04, 0x17
        /*006a*/ 	.short	(.L_25 - .L_24)
.L_24:
        /*006c*/ 	.word	0x00000000
        /*0070*/ 	.short	0x0004
        /*0072*/ 	.short	0x0020
        /*0074*/ 	.byte	0x00, 0xf4, 0x21, 0x00


	//----- nvinfo : EIATTR_KPARAM_INFO
	.align		4
.L_25:
        /*0078*/ 	.byte	0x04, 0x17
        /*007a*/ 	.short	(.L_27 - .L_26)
.L_26:
        /*007c*/ 	.word	0x00000000
        /*0080*/ 	.short	0x0003
        /*0082*/ 	.short	0x0018
        /*0084*/ 	.byte	0x00, 0xf4, 0x21, 0x00


	//----- nvinfo : EIATTR_KPARAM_INFO
	.align		4
.L_27:
        /*0088*/ 	.byte	0x04, 0x17
        /*008a*/ 	.short	(.L_29 - .L_28)
.L_28:
        /*008c*/ 	.word	0x00000000
        /*0090*/ 	.short	0x0002
        /*0092*/ 	.short	0x0010
        /*0094*/ 	.byte	0x00, 0xf4, 0x21, 0x00


	//----- nvinfo : EIATTR_KPARAM_INFO
	.align		4
.L_29:
        /*0098*/ 	.byte	0x04, 0x17
        /*009a*/ 	.short	(.L_31 - .L_30)
.L_30:
        /*009c*/ 	.word	0x00000000
        /*00a0*/ 	.short	0x0001
        /*00a2*/ 	.short	0x0008
        /*00a4*/ 	.byte	0x00, 0xf4, 0x21, 0x00


	//----- nvinfo : EIATTR_KPARAM_INFO
	.align		4
.L_31:
        /*00a8*/ 	.byte	0x04, 0x17
        /*00aa*/ 	.short	(.L_33 - .L_32)
.L_32:
        /*00ac*/ 	.word	0x00000000
        /*00b0*/ 	.short	0x0000
        /*00b2*/ 	.short	0x0000
        /*00b4*/ 	.byte	0x00, 0xf4, 0x21, 0x00


	//----- nvinfo : EIATTR_SPARSE_MMA_MASK
	.align		4
.L_33:
        /*00b8*/ 	.byte	0x03, 0x50
        /*00ba*/ 	.short	0x0000


	//----- nvinfo : EIATTR_MAXREG_COUNT
	.align		4
        /*00bc*/ 	.byte	0x03, 0x1b
        /*00be*/ 	.short	0x00ff


	//----- nvinfo : EIATTR_EXIT_INSTR_OFFSETS
	.align		4
        /*00c0*/ 	.byte	0x04, 0x1c
        /*00c2*/ 	.short	(.L_35 - .L_34)


	//   ....[0]....
.L_34:
        /*00c4*/ 	.word	0x000004a0


	//----- nvinfo : EIATTR_REQNTID
	.align		4
.L_35:
        /*00c8*/ 	.byte	0x04, 0x10
        /*00ca*/ 	.short	(.L_37 - .L_36)
.L_36:
        /*00cc*/ 	.word	0x00000080
        /*00d0*/ 	.word	0x00000001
        /*00d4*/ 	.word	0x00000001


	//----- nvinfo : EIATTR_CBANK_PARAM_SIZE
	.align		4
.L_37:
        /*00d8*/ 	.byte	0x03, 0x19
        /*00da*/ 	.short	0x0054


	//----- nvinfo : EIATTR_PARAM_CBANK
	.align		4
        /*00dc*/ 	.byte	0x04, 0x0a
        /*00de*/ 	.short	(.L_39 - .L_38)
	.align		4
.L_38:
        /*00e0*/ 	.word	index@(.nv.constant0.triton_poi_fused__native_batch_norm_legit_no_training_add_convolution_relu_18)
        /*00e4*/ 	.short	0x0210
        /*00e6*/ 	.short	0x0054


	//----- nvinfo : EIATTR_SW_WAR
	.align		4
.L_39:
        /*00e8*/ 	.byte	0x04, 0x36
        /*00ea*/ 	.short	(.L_41 - .L_40)
.L_40:
        /*00ec*/ 	.word	0x00000008
.L_41:


//--------------------- .nv.callgraph             --------------------------
	.section	.nv.callgraph,"",@"SHT_CUDA_CALLGRAPH"
	.align	4
	.sectionentsize	8
	.align		4
        /*0000*/ 	.word	0x00000000
	.align		4
        /*0004*/ 	.word	0xffffffff
	.align		4
        /*0008*/ 	.word	0x00000000
	.align		4
        /*000c*/ 	.word	0xfffffffe
	.align		4
        /*0010*/ 	.word	0x00000000
	.align		4
        /*0014*/ 	.word	0xfffffffd
	.align		4
        /*0018*/ 	.word	0x00000000
	.align		4
        /*001c*/ 	.word	0xfffffffc


//--------------------- .nv.constant4             --------------------------
	.section	.nv.constant4,"a",@progbits
	.align	8
	.align		8
.nv.constant4:
        /*0000*/ 	.dword	_$_str
	.align		8
        /*0008*/ 	.dword	_$_str_$_2


//--------------------- .text.triton_poi_fused__native_batch_norm_legit_no_training_add_convolution_relu_18 --------------------------
	.section	.text.triton_poi_fused__native_batch_norm_legit_no_training_add_convolution_relu_18,"ax",@progbits
	.align	128
        .global         triton_poi_fused__native_batch_norm_legit_no_training_add_convolution_relu_18
        .type           triton_poi_fused__native_batch_norm_legit_no_training_add_convolution_relu_18,@function
        .size           triton_poi_fused__native_batch_norm_legit_no_training_add_convolution_relu_18,(.L_x_1 - triton_poi_fused__native_batch_norm_legit_no_training_add_convolution_relu_18)
        .other          triton_poi_fused__native_batch_norm_legit_no_training_add_convolution_relu_18,@"STO_CUDA_ENTRY STV_DEFAULT"
triton_poi_fused__native_batch_norm_legit_no_training_add_convolution_relu_18:
.text.triton_poi_fused__native_batch_norm_legit_no_training_add_convolution_relu_18:
[----:B------:R-:W-:Y:S01]  /*0000*/  LDC R1, c[0x0][0x28] ;  /* 0x00000a00ff017b82 */ /* 0x000fe20000000800 */
[----:B------:R-:W1:Y:S07]  /*0010*/  S2R R0, SR_TID.X ;  /* 0x0000000000007919 */ /* 0x000e6e0000002100 */
[----:B------:R-:W2:Y:S01]  /*0020*/  LDC.64 R16, c[0x0][0x240] ;  /* 0x00009000ff107b82 */ /* 0x000ea20000000a00 */
[----:B------:R-:W-:Y:S01]  /*0030*/  ULDC.64 UR4, c[0x0][0x208] ;  /* 0x0000820000047ab9 */ /* 0x000fe20000000a00 */
[----:B------:R-:W3:Y:S06]  /*0040*/  S2R R5, SR_CTAID.X ;  /* 0x0000000000057919 */ /* 0x000eec0000002500 */
[----:B------:R-:W4:Y:S08]  /*0050*/  LDC.64 R22, c[0x0][0x228] ;  /* 0x00008a00ff167b82 */ /* 0x000f300000000a00 */
[----:B------:R-:W5:Y:S08]  /*0060*/  LDC.64 R12, c[0x0][0x230] ;  /* 0x00008c00ff0c7b82 */ /* 0x000f700000000a00 */
[----:B------:R-:W4:Y:S01]  /*0070*/  LDC.64 R10, c[0x0][0x218] ;  /* 0x00008600ff0a7b82 */ /* 0x000f220000000a00 */
[----:B-1----:R-:W-:-:S07]  /*0080*/  SHF.L.U32 R0, R0, 0x1, RZ ;  /* 0x0000000100007819 */ /* 0x002fce00000006ff */
[----:B------:R-:W1:Y:S01]  /*0090*/  LDC.64 R8, c[0x0][0x210] ;  /* 0x00008400ff087b82 */ /* 0x000e620000000a00 */
[----:B---3--:R-:W-:Y:S02]  /*00a0*/  SHF.R.S32.HI R3, RZ, 0x17, R5 ;  /* 0x00000017ff037819 */ /* 0x008fe40000011405 */
[----:B------:R-:W-:Y:S02]  /*00b0*/  LOP3.LUT R0, R0, 0xfe, RZ, 0xc0, !PT ;  /* 0x000000fe00007812 */ /* 0x000fe400078ec0ff */
[----:B------:R-:W-:-:S03]  /*00c0*/  SGXT R3, R3, 0x1 ;  /* 0x000000010303781a */ /* 0x000fc60000000200 */
[----:B------:R-:W3:Y:S01]  /*00d0*/  LDC.64 R14, c[0x0][0x238] ;  /* 0x00008e00ff0e7b82 */ /* 0x000ee20000000a00 */
[----:B------:R-:W-:-:S04]  /*00e0*/  LEA R0, R5, R0, 0x8 ;  /* 0x0000000005007211 */ /* 0x000fc800078e40ff */
[----:B------:R-:W-:-:S03]  /*00f0*/  LEA.HI R3, R3, R0, RZ, 0x8 ;  /* 0x0000000003037211 */ /* 0x000fc600078f40ff */
[----:B------:R-:W1:Y:S01]  /*0100*/  LDC.64 R4, c[0x0][0x220] ;  /* 0x00008800ff047b82 */ /* 0x000e620000000a00 */
[----:B------:R-:W-:-:S04]  /*0110*/  SHF.R.S32.HI R3, RZ, 0x8, R3 ;  /* 0x00000008ff037819 */ /* 0x000fc80000011403 */
[----:B------:R-:W-:-:S03]  /*0120*/  LEA.HI R2, R3, R3, RZ, 0x2 ;  /* 0x0000000303027211 */ /* 0x000fc600078f10ff */
[----:B------:R-:W3:Y:S01]  /*0130*/  LDC.64 R6, c[0x0][0x248] ;  /* 0x00009200ff067b82 */ /* 0x000ee20000000a00 */
[----:B------:R-:W-:-:S04]  /*0140*/  LOP3.LUT R2, R2, 0xfffffffc, RZ, 0xc0, !PT ;  /* 0xfffffffc02027812 */ /* 0x000fc800078ec0ff */
[----:B------:R-:W-:-:S03]  /*0150*/  IADD3 R19, R3, -R2, RZ ;  /* 0x8000000203137210 */ /* 0x000fc60007ffe0ff */
[----:B------:R-:W3:Y:S02]  /*0160*/  LDC.64 R2, c[0x0][0x250] ;  /* 0x00009400ff027b82 */ /* 0x000ee40000000a00 */
[----:B--2---:R-:W-:-:S06]  /*0170*/  IMAD.WIDE R16, R19, 0x4, R16 ;  /* 0x0000000413107825 */ /* 0x004fcc00078e0210 */
[----:B------:R-:W2:Y:S01]  /*0180*/  LDG.E.EL R16, desc[UR4][R16.64] ;  /* 0x0000000410107981 */ /* 0x000ea2000c2e1900 */
[----:B01----:R-:W-:-:S04]  /*0190*/  IMAD.WIDE R4, R0, 0x4, R4 ;  /* 0x0000000400047825 */ /* 0x003fc800078e0204 */
[----:B----4-:R-:W-:Y:S02]  /*01a0*/  IMAD.WIDE R22, R19, 0x4, R22 ;  /* 0x0000000413167825 */ /* 0x010fe400078e0216 */
[----:B------:R-:W4:Y:S04]  /*01b0*/  LDG.E.64 R4, desc[UR4][R4.64] ;  /* 0x0000000404047981 */ /* 0x000f28000c1e1b00 */
[----:B------:R0:W4:Y:S01]  /*01c0*/  LDG.E.EL R17, desc[UR4][R22.64] ;  /* 0x0000000416117981 */ /* 0x000122000c2e1900 */
[----:B-----5:R-:W-:-:S04]  /*01d0*/  IMAD.WIDE R12, R0, 0x4, R12 ;  /* 0x00000004000c7825 */ /* 0x020fc800078e020c */
[C---:B------:R-:W-:Y:S02]  /*01e0*/  IMAD.WIDE R20, R19.reuse, 0x4, R10 ;  /* 0x0000000413147825 */ /* 0x040fe400078e020a */
[----:B------:R-:W5:Y:S02]  /*01f0*/  LDG.E.64 R12, desc[UR4][R12.64] ;  /* 0x000000040c0c7981 */ /* 0x000f64000c1e1b00 */
[----:B------:R-:W-:Y:S02]  /*0200*/  IMAD.WIDE R8, R0, 0x4, R8 ;  /* 0x0000000400087825 */ /* 0x000fe400078e0208 */
[----:B------:R4:W5:Y:S02]  /*0210*/  LDG.E.EL R18, desc[UR4][R20.64] ;  /* 0x0000000414127981 */ /* 0x000964000c2e1900 */
[C---:B---3--:R-:W-:Y:S02]  /*0220*/  IMAD.WIDE R14, R19.reuse, 0x4, R14 ;  /* 0x00000004130e7825 */ /* 0x048fe400078e020e */
[----:B------:R-:W3:Y:S04]  /*0230*/  LDG.E.64 R10, desc[UR4][R8.64] ;  /* 0x00000004080a7981 */ /* 0x000ee8000c1e1b00 */
[----:B------:R-:W3:Y:S01]  /*0240*/  LDG.E.EL R14, desc[UR4][R14.64] ;  /* 0x000000040e0e7981 */ /* 0x000ee2000c2e1900 */
[----:B------:R-:W-:-:S04]  /*0250*/  IMAD.WIDE R6, R19, 0x4, R6 ;  /* 0x0000000413067825 */ /* 0x000fc800078e0206 */
[----:B0-----:R-:W-:Y:S02]  /*0260*/  IMAD.WIDE R22, R19, 0x4, R2 ;  /* 0x0000000413167825 */ /* 0x001fe400078e0202 */
[----:B------:R3:W3:Y:S04]  /*0270*/  LDG.E.EL R2, desc[UR4][R6.64] ;  /* 0x0000000406027981 */ /* 0x0006e8000c2e1900 */
[----:B------:R-:W3:Y:S01]  /*0280*/  LDG.E.EL R3, desc[UR4][R22.64] ;  /* 0x0000000416037981 */ /* 0x000ee2000c2e1900 */
[----:B--2---:R-:W-:-:S04]  /*0290*/  FADD R16, R16, 9.9999997473787516356e-06 ;  /* 0x3727c5ac10107421 */ /* 0x004fc80000000000 */
[----:B------:R-:W0:Y:S02]  /*02a0*/  MUFU.SQRT R19, R16 ;  /* 0x0000001000137308 */ /* 0x000e240000002000 */
[C---:B0-----:R-:W-:Y:S02]  /*02b0*/  FSETP.GT.AND P0, PT, R19.reuse, 8.50705917302346158658e+37, PT ;  /* 0x7e8000001300780b */ /* 0x041fe40003f04000 */
[----:B------:R-:W-:Y:S01]  /*02c0*/  FSETP.GEU.AND P1, PT, R19, 1.175494350822287508e-38, PT ;  /* 0x008000001300780b */ /* 0x000fe20003f2e000 */
[--C-:B----4-:R-:W-:Y:S01]  /*02d0*/  FADD R20, R5, R17.reuse ;  /* 0x0000001105147221 */ /* 0x110fe20000000000 */
[----:B------:R-:W-:Y:S01]  /*02e0*/  FADD R17, R4, R17 ;  /* 0x0000001104117221 */ /* 0x000fe20000000000 */
[----:B------:R-:W-:-:S08]  /*02f0*/  HFMA2.MMA R4, -RZ, RZ, 1.625, 0 ;  /* 0x3e800000ff047435 */ /* 0x000fd000000001ff */
[----:B------:R-:W-:-:S04]  /*0300*/  @P0 FMUL R19, R19, 0.25 ;  /* 0x3e80000013130820 */ /* 0x000fc80000400000 */
[----:B------:R-:W-:Y:S01]  /*0310*/  @!P1 FMUL R19, R19, 16777216 ;  /* 0x4b80000013139820 */ /* 0x000fe20000400000 */
[----:B-----5:R-:W-:-:S05]  /*0320*/  FADD R17, R12, R17 ;  /* 0x000000110c117221 */ /* 0x020fca0000000000 */
[----:B------:R-:W0:Y:S01]  /*0330*/  MUFU.RCP R19, R19 ;  /* 0x0000001300137308 */ /* 0x000e220000001000 */
[----:B------:R-:W-:Y:S01]  /*0340*/  FSEL R12, R4, 1, P0 ;  /* 0x3f800000040c7808 */ /* 0x000fe20000000000 */
[----:B---3--:R-:W-:Y:S01]  /*0350*/  FADD R6, R10, R18 ;  /* 0x000000120a067221 */ /* 0x008fe20000000000 */
[----:B------:R-:W-:Y:S01]  /*0360*/  FADD R20, R13, R20 ;  /* 0x000000140d147221 */ /* 0x000fe20000000000 */
[----:B------:R-:W-:Y:S01]  /*0370*/  FADD R7, R11, R18 ;  /* 0x000000120b077221 */ /* 0x000fe20000000000 */
[----:B------:R-:W1:Y:S01]  /*0380*/  LDC.64 R4, c[0x0][0x258] ;  /* 0x00009600ff047b82 */ /* 0x000e620000000a00 */
[----:B------:R-:W-:Y:S01]  /*0390*/  FADD R6, R6, R17 ;  /* 0x0000001106067221 */ /* 0x000fe20000000000 */
[----:B------:R-:W-:Y:S01]  /*03a0*/  @!P1 FMUL R12, R12, 16777216 ;  /* 0x4b8000000c0c9820 */ /* 0x000fe20000400000 */
[----:B------:R-:W-:Y:S02]  /*03b0*/  FADD R7, R7, R20 ;  /* 0x0000001407077221 */ /* 0x000fe40000000000 */
[----:B------:R-:W-:-:S02]  /*03c0*/  FADD R10, -R14, R6 ;  /* 0x000000060e0a7221 */ /* 0x000fc40000000100 */
[----:B------:R-:W-:Y:S01]  /*03d0*/  FADD R14, -R14, R7 ;  /* 0x000000070e0e7221 */ /* 0x000fe20000000100 */
[----:B0-----:R-:W-:-:S04]  /*03e0*/  FMUL R19, R19, R12 ;  /* 0x0000000c13137220 */ /* 0x001fc80000400000 */
[-C--:B------:R-:W-:Y:S01]  /*03f0*/  FMUL R10, R10, R19.reuse ;  /* 0x000000130a0a7220 */ /* 0x080fe20000400000 */
[----:B------:R-:W-:-:S03]  /*0400*/  FMUL R14, R14, R19 ;  /* 0x000000130e0e7220 */ /* 0x000fc60000400000 */
[C-C-:B------:R-:W-:Y:S01]  /*0410*/  FFMA R10, R2.reuse, R10, R3.reuse ;  /* 0x0000000a020a7223 */ /* 0x140fe20000000003 */
[----:B------:R-:W-:-:S04]  /*0420*/  FFMA R14, R2, R14, R3 ;  /* 0x0000000e020e7223 */ /* 0x000fc80000000003 */
[----:B------:R-:W-:Y:S02]  /*0430*/  FSETP.GEU.AND P0, PT, R10, RZ, PT ;  /* 0x000000ff0a00720b */ /* 0x000fe40003f0e000 */
[----:B------:R-:W-:Y:S01]  /*0440*/  FSETP.GEU.AND P1, PT, R14, RZ, PT ;  /* 0x000000ff0e00720b */ /* 0x000fe20003f2e000 */
[----:B-1----:R-:W-:Y:S01]  /*0450*/  IMAD.WIDE R4, R0, 0x4, R4 ;  /* 0x0000000400047825 */ /* 0x002fe200078e0204 */
[----:B------:R-:W-:Y:S02]  /*0460*/  FSEL R10, R10, RZ, P0 ;  /* 0x000000ff0a0a7208 */ /* 0x000fe40000000000 */
[----:B------:R-:W-:Y:S01]  /*0470*/  FSEL R11, R14, RZ, P1 ;  /* 0x000000ff0e0b7208 */ /* 0x000fe20000800000 */
[----:B------:R-:W-:Y:S04]  /*0480*/  STG.E.64 desc[UR4][R8.64], R6 ;  /* 0x0000000608007986 */ /* 0x000fe8000c101b04 */
[----:B------:R-:W-:Y:S01]  /*0490*/  STG.E.64 desc[UR4][R4.64], R10 ;  /* 0x0000000a04007986 */ /* 0x000fe2000c101b04 */
[----:B------:R-:W-:Y:S05]  /*04a0*/  EXIT ;  /* 0x000000000000794d */ /* 0x000fea0003800000 */
.L_x_0:
[----:B------:R-:W-:-:S00]  /*04b0*/  BRA `(.L_x_0) ;  /* 0xfffffffc00fc7947 */ /* 0x000fc0000383ffff */
[----:B------:R-:W-:-:S00]  /*04c0*/  NOP ;  /* 0x0000000000007918 */ /* 0x000fc00000000000 */
        /* <DEDUP_REMOVED lines=11> */
.L_x_1:


//--------------------- .nv.global.init           --------------------------
	.section	.nv.global.init,"aw",@progbits
.nv.global.init:
	.type		_$_str,@object
	.size		_$_str,(_$_str_$_2 - _$_str)
_$_str:
        /*0000*/ 	.byte	0x5f, 0x5f, 0x43, 0x55, 0x44, 0x41, 0x5f, 0x46, 0x54, 0x5a, 0x00
	.type		_$_str_$_2,@object
	.size		_$_str_$_2,(.L_1 - _$_str_$_2)
_$_str_$_2:
        /*000b*/ 	.byte	0x5f, 0x5f, 0x43, 0x55, 0x44, 0x41, 0x5f, 0x50, 0x52, 0x45, 0x43, 0x5f, 0x53, 0x51, 0x52, 0x54
        /*001b*/ 	.byte	0x00
.L_1:


//--------------------- .nv.constant0.triton_poi_fused__native_batch_norm_legit_no_training_add_convolution_relu_18 --------------------------
	.section	.nv.constant0.triton_poi_fused__native_batch_norm_legit_no_training_add_convolution_relu_18,"a",@progbits
	.sectionflags	@""
	.align	4
.nv.constant0.triton_poi_fused__native_batch_norm_legit_no_training_add_convolution_relu_18:
	.zero		612
